//
// Generated by NVIDIA NVVM Compiler
//
// Compiler Build ID: CL-36424714
// Cuda compilation tools, release 13.0, V13.0.88
// Based on NVVM 20.0.0
//

.version 9.0
.target sm_100
.address_size 64

	// .globl	_Z6arraddPiS_S_i

.visible .entry _Z6arraddPiS_S_i(
	.param .u64 .ptr .align 1 _Z6arraddPiS_S_i_param_0,
	.param .u64 .ptr .align 1 _Z6arraddPiS_S_i_param_1,
	.param .u64 .ptr .align 1 _Z6arraddPiS_S_i_param_2,
	.param .u32 _Z6arraddPiS_S_i_param_3
)
{
	.reg .b32 	%r<5>;
	.reg .b64 	%rd<11>;

	ld.param.u64 	%rd1, [_Z6arraddPiS_S_i_param_0];
	ld.param.u64 	%rd2, [_Z6arraddPiS_S_i_param_1];
	ld.param.u64 	%rd3, [_Z6arraddPiS_S_i_param_2];
	cvta.to.global.u64 	%rd4, %rd3;
	cvta.to.global.u64 	%rd5, %rd2;
	cvta.to.global.u64 	%rd6, %rd1;
	mov.u32 	%r1, %tid.x;
	mul.wide.u32 	%rd7, %r1, 4;
	add.s64 	%rd8, %rd6, %rd7;
	ld.global.u32 	%r2, [%rd8];
	add.s64 	%rd9, %rd5, %rd7;
	ld.global.u32 	%r3, [%rd9];
	add.s32 	%r4, %r3, %r2;
	add.s64 	%rd10, %rd4, %rd7;
	st.global.u32 	[%rd10], %r4;
	ret;

}
	// .globl	_Z7additemPiS_i
.visible .entry _Z7additemPiS_i(
	.param .u64 .ptr .align 1 _Z7additemPiS_i_param_0,
	.param .u64 .ptr .align 1 _Z7additemPiS_i_param_1,
	.param .u32 _Z7additemPiS_i_param_2
)
{
	.reg .b32 	%r<6>;
	.reg .b64 	%rd<8>;

	ld.param.u64 	%rd1, [_Z7additemPiS_i_param_0];
	ld.param.u64 	%rd2, [_Z7additemPiS_i_param_1];
	ld.param.u32 	%r1, [_Z7additemPiS_i_param_2];
	cvta.to.global.u64 	%rd3, %rd2;
	cvta.to.global.u64 	%rd4, %rd1;
	mov.u32 	%r2, %tid.x;
	mul.wide.u32 	%rd5, %r2, 4;
	add.s64 	%rd6, %rd4, %rd5;
	ld.global.u32 	%r3, [%rd6];
	mul.lo.s32 	%r4, %r3, 100;
	div.s32 	%r5, %r4, %r1;
	add.s64 	%rd7, %rd3, %rd5;
	st.global.u32 	[%rd7], %r5;
	ret;

}


// ===== COMPILED SASS (sm_100) =====

	.target	sm_100

	.elftype	@"ET_EXEC"


//--------------------- .note.nv.tkinfo           --------------------------
	.section	.note.nv.tkinfo,"",@"SHT_NOTE"
	.sectionflags	@"SHF_NOTE_NV_TKINFO"
	.tkinfo
        /*0018*/ 	.word	0x00000002
        /*0030*/ 	.string	""
        /*0030*/ 	.string	"ptxas"
        /*0030*/ 	.string	"Cuda compilation tools, release 13.0, V13.0.88"
        /*0030*/ 	.string	"Build cuda_13.0.r13.0/compiler.36424714_0"
        /*0030*/ 	.string	"-arch sm_100 -m 64 "



//--------------------- .note.nv.cuinfo           --------------------------
	.section	.note.nv.cuinfo,"",@"SHT_NOTE"
	.sectionflags	@"SHF_NOTE_NV_CUINFO"
        /*0018*/ 	.short	0x0002
        /*001a*/ 	.short	0x0064
        /*001c*/ 	.short	0x0082
	.zero		2


//--------------------- .nv.info                  --------------------------
	.section	.nv.info,"",@"SHT_CUDA_INFO"
	.align	4


	//----- nvinfo : EIATTR_REGCOUNT
	.align		4
        /*0000*/ 	.byte	0x04, 0x2f
        /*0002*/ 	.short	(.L_1 - .L_0)
	.align		4
.L_0:
        /*0004*/ 	.word	index@(_Z6arraddPiS_S_i)
        /*0008*/ 	.word	0x0000000c


	//----- nvinfo : EIATTR_FRAME_SIZE
	.align		4
.L_1:
        /*000c*/ 	.byte	0x04, 0x11
        /*000e*/ 	.short	(.L_3 - .L_2)
	.align		4
.L_2:
        /*0010*/ 	.word	index@(_Z6arraddPiS_S_i)
        /*0014*/ 	.word	0x00000000


	//----- nvinfo : EIATTR_REGCOUNT
	.align		4
.L_3:
        /*0018*/ 	.byte	0x04, 0x2f
        /*001a*/ 	.short	(.L_5 - .L_4)
	.align		4
.L_4:
        /*001c*/ 	.word	index@(_Z7additemPiS_i)
        /*0020*/ 	.word	0x0000000e


	//----- nvinfo : EIATTR_FRAME_SIZE
	.align		4
.L_5:
        /*0024*/ 	.byte	0x04, 0x11
        /*0026*/ 	.short	(.L_7 - .L_6)
	.align		4
.L_6:
        /*0028*/ 	.word	index@(_Z7additemPiS_i)
        /*002c*/ 	.word	0x00000000


	//----- nvinfo : EIATTR_MIN_STACK_SIZE
	.align		4
.L_7:
        /*0030*/ 	.byte	0x04, 0x12
        /*0032*/ 	.short	(.L_9 - .L_8)
	.align		4
.L_8:
        /*0034*/ 	.word	index@(_Z7additemPiS_i)
        /*0038*/ 	.word	0x00000000


	//----- nvinfo : EIATTR_MIN_STACK_SIZE
	.align		4
.L_9:
        /*003c*/ 	.byte	0x04, 0x12
        /*003e*/ 	.short	(.L_11 - .L_10)
	.align		4
.L_10:
        /*0040*/ 	.word	index@(_Z6arraddPiS_S_i)
        /*0044*/ 	.word	0x00000000
.L_11:


//--------------------- .nv.compat                --------------------------
	.section	.nv.compat,"",@"SHT_CUDA_COMPAT_INFO"
	.align	4
        /*0000*/ 	.byte	0x02, 0x09, 0x00, 0x00, 0x02, 0x02, 0x01, 0x00, 0x02, 0x05, 0x05, 0x00, 0x03, 0x07, 0x01, 0x01
        /*0010*/ 	.byte	0x02, 0x03, 0x00, 0x00, 0x02, 0x06, 0x01, 0x00, 0x04, 0x0b, 0x08, 0x00, 0x09, 0x00, 0x00, 0x00
        /*0020*/ 	.byte	0x00, 0x00, 0x00, 0x00


//--------------------- .nv.info._Z7additemPiS_i  --------------------------
	.section	.nv.info._Z7additemPiS_i,"",@"SHT_CUDA_INFO"
	.sectionflags	@""
	.align	4


	//----- nvinfo : EIATTR_CUDA_API_VERSION
	.align		4
        /*0000*/ 	.byte	0x04, 0x37
        /*0002*/ 	.short	(.L_13 - .L_12)
.L_12:
        /*0004*/ 	.word	0x00000082


	//----- nvinfo : EIATTR_KPARAM_INFO
	.align		4
.L_13:
        /*0008*/ 	.byte	0x04, 0x17
        /*000a*/ 	.short	(.L_15 - .L_14)
.L_14:
        /*000c*/ 	.word	0x00000000
        /*0010*/ 	.short	0x0002
        /*0012*/ 	.short	0x0010
        /*0014*/ 	.byte	0x00, 0xf0, 0x11, 0x00


	//----- nvinfo : EIATTR_KPARAM_INFO
	.align		4
.L_15:
        /*0018*/ 	.byte	0x04, 0x17
        /*001a*/ 	.short	(.L_17 - .L_16)
.L_16:
        /*001c*/ 	.word	0x00000000
        /*0020*/ 	.short	0x0001
        /*0022*/ 	.short	0x0008
        /*0024*/ 	.byte	0x00, 0xf5, 0x21, 0x00


	//----- nvinfo : EIATTR_KPARAM_INFO
	.align		4
.L_17:
        /*0028*/ 	.byte	0x04, 0x17
        /*002a*/ 	.short	(.L_19 - .L_18)
.L_18:
        /*002c*/ 	.word	0x00000000
        /*0030*/ 	.short	0x0000
        /*0032*/ 	.short	0x0000
        /*0034*/ 	.byte	0x00, 0xf5, 0x21, 0x00


	//----- nvinfo : EIATTR_SPARSE_MMA_MASK
	.align		4
.L_19:
        /*0038*/ 	.byte	0x03, 0x50
        /*003a*/ 	.short	0x0000


	//----- nvinfo : EIATTR_MAXREG_COUNT
	.align		4
        /*003c*/ 	.byte	0x03, 0x1b
        /*003e*/ 	.short	0x00ff


	//----- nvinfo : EIATTR_MERCURY_ISA_VERSION
	.align		4
        /*0040*/ 	.byte	0x03, 0x5f
        /*0042*/ 	.short	0x0101


	//----- nvinfo : EIATTR_VRC_CTA_INIT_COUNT
	.align		4
        /*0044*/ 	.byte	0x02, 0x4a
	.zero		1
	.zero		1


	//----- nvinfo : EIATTR_EXIT_INSTR_OFFSETS
	.align		4
        /*0048*/ 	.byte	0x04, 0x1c
        /*004a*/ 	.short	(.L_21 - .L_20)


	//   ....[0]....
.L_20:
        /*004c*/ 	.word	0x00000220


	//----- nvinfo : EIATTR_CBANK_PARAM_SIZE
	.align		4
.L_21:
        /*0050*/ 	.byte	0x03, 0x19
        /*0052*/ 	.short	0x0014


	//----- nvinfo : EIATTR_PARAM_CBANK
	.align		4
        /*0054*/ 	.byte	0x04, 0x0a
        /*0056*/ 	.short	(.L_23 - .L_22)
	.align		4
.L_22:
        /*0058*/ 	.word	index@(.nv.constant0._Z7additemPiS_i)
        /*005c*/ 	.short	0x0380
        /*005e*/ 	.short	0x0014


	//----- nvinfo : EIATTR_SW_WAR
	.align		4
.L_23:
        /*0060*/ 	.byte	0x04, 0x36
        /*0062*/ 	.short	(.L_25 - .L_24)
.L_24:
        /*0064*/ 	.word	0x00000008
.L_25:


//--------------------- .nv.info._Z6arraddPiS_S_i --------------------------
	.section	.nv.info._Z6arraddPiS_S_i,"",@"SHT_CUDA_INFO"
	.sectionflags	@""
	.align	4


	//----- nvinfo : EIATTR_CUDA_API_VERSION
	.align		4
        /*0000*/ 	.byte	0x04, 0x37
        /*0002*/ 	.short	(.L_27 - .L_26)
.L_26:
        /*0004*/ 	.word	0x00000082


	//----- nvinfo : EIATTR_KPARAM_INFO
	.align		4
.L_27:
        /*0008*/ 	.byte	0x04, 0x17
        /*000a*/ 	.short	(.L_29 - .L_28)
.L_28:
        /*000c*/ 	.word	0x00000000
        /*0010*/ 	.short	0x0003
        /*0012*/ 	.short	0x0018
        /*0014*/ 	.byte	0x00, 0xf0, 0x11, 0x00


	//----- nvinfo : EIATTR_KPARAM_INFO
	.align		4
.L_29:
        /*0018*/ 	.byte	0x04, 0x17
        /*001a*/ 	.short	(.L_31 - .L_30)
.L_30:
        /*001c*/ 	.word	0x00000000
        /*0020*/ 	.short	0x0002
        /*0022*/ 	.short	0x0010
        /*0024*/ 	.byte	0x00, 0xf5, 0x21, 0x00


	//----- nvinfo : EIATTR_KPARAM_INFO
	.align		4
.L_31:
        /*0028*/ 	.byte	0x04, 0x17
        /*002a*/ 	.short	(.L_33 - .L_32)
.L_32:
        /*002c*/ 	.word	0x00000000
        /*0030*/ 	.short	0x0001
        /*0032*/ 	.short	0x0008
        /*0034*/ 	.byte	0x00, 0xf5, 0x21, 0x00


	//----- nvinfo : EIATTR_KPARAM_INFO
	.align		4
.L_33:
        /*0038*/ 	.byte	0x04, 0x17
        /*003a*/ 	.short	(.L_35 - .L_34)
.L_34:
        /*003c*/ 	.word	0x00000000
        /*0040*/ 	.short	0x0000
        /*0042*/ 	.short	0x0000
        /*0044*/ 	.byte	0x00, 0xf5, 0x21, 0x00


	//----- nvinfo : EIATTR_SPARSE_MMA_MASK
	.align		4
.L_35:
        /*0048*/ 	.byte	0x03, 0x50
        /*004a*/ 	.short	0x0000


	//----- nvinfo : EIATTR_MAXREG_COUNT
	.align		4
        /*004c*/ 	.byte	0x03, 0x1b
        /*004e*/ 	.short	0x00ff


	//----- nvinfo : EIATTR_MERCURY_ISA_VERSION
	.align		4
        /*0050*/ 	.byte	0x03, 0x5f
        /*0052*/ 	.short	0x0101


	//----- nvinfo : EIATTR_VRC_CTA_INIT_COUNT
	.align		4
        /*0054*/ 	.byte	0x02, 0x4a
	.zero		1
	.zero		1


	//----- nvinfo : EIATTR_EXIT_INSTR_OFFSETS
	.align		4
        /*0058*/ 	.byte	0x04, 0x1c
        /*005a*/ 	.short	(.L_37 - .L_36)


	//   ....[0]....
.L_36:
        /*005c*/ 	.word	0x000000d0


	//----- nvinfo : EIATTR_CBANK_PARAM_SIZE
	.align		4
.L_37:
        /*0060*/ 	.byte	0x03, 0x19
        /*0062*/ 	.short	0x001c


	//----- nvinfo : EIATTR_PARAM_CBANK
	.align		4
        /*0064*/ 	.byte	0x04, 0x0a
        /*0066*/ 	.short	(.L_39 - .L_38)
	.align		4
.L_38:
        /*0068*/ 	.word	index@(.nv.constant0._Z6arraddPiS_S_i)
        /*006c*/ 	.short	0x0380
        /*006e*/ 	.short	0x001c


	//----- nvinfo : EIATTR_SW_WAR
	.align		4
.L_39:
        /*0070*/ 	.byte	0x04, 0x36
        /*0072*/ 	.short	(.L_41 - .L_40)
.L_40:
        /*0074*/ 	.word	0x00000008
.L_41:


//--------------------- .nv.callgraph             --------------------------
	.section	.nv.callgraph,"",@"SHT_CUDA_CALLGRAPH"
	.align	4
	.sectionentsize	8
	.align		4
        /*0000*/ 	.word	0x00000000
	.align		4
        /*0004*/ 	.word	0xffffffff
	.align		4
        /*0008*/ 	.word	0x00000000
	.align		4
        /*000c*/ 	.word	0xfffffffe
	.align		4
        /*0010*/ 	.word	0x00000000
	.align		4
        /*0014*/ 	.word	0xfffffffd
	.align		4
        /*0018*/ 	.word	0x00000000
	.align		4
        /*001c*/ 	.word	0xfffffffc


//--------------------- .text._Z7additemPiS_i     --------------------------
	.section	.text._Z7additemPiS_i,"ax",@progbits
	.align	128
        .global         _Z7additemPiS_i
        .type           _Z7additemPiS_i,@function
        .size           _Z7additemPiS_i,(.L_x_2 - _Z7additemPiS_i)
        .other          _Z7additemPiS_i,@"STO_CUDA_ENTRY STV_DEFAULT"
_Z7additemPiS_i:
.text._Z7additemPiS_i:
[----:B------:R-:W-:Y:S01]  /*0000*/  LDC R1, c[0x0][0x37c] ;  /* 0x0000df00ff017b82 */ /* 0x000fe20000000800 */
[----:B------:R-:W0:Y:S07]  /*0010*/  S2R R7, SR_TID.X ;  /* 0x0000000000077919 */ /* 0x000e2e0000002100 */
[----:B------:R-:W0:Y:S01]  /*0020*/  LDC.64 R2, c[0x0][0x380] ;  /* 0x0000e000ff027b82 */ /* 0x000e220000000a00 */
[----:B------:R-:W1:Y:S07]  /*0030*/  LDCU.64 UR4, c[0x0][0x358] ;  /* 0x00006b00ff0477ac */ /* 0x000e6e0008000a00 */
[----:B------:R-:W2:Y:S01]  /*0040*/  LDC R11, c[0x0][0x390] ;  /* 0x0000e400ff0b7b82 */ /* 0x000ea20000000800 */
[----:B0-----:R-:W-:-:S06]  /*0050*/  IMAD.WIDE.U32 R2, R7, 0x4, R2 ;  /* 0x0000000407027825 */ /* 0x001fcc00078e0002 */
[----:B-1----:R0:W3:Y:S01]  /*0060*/  LDG.E R2, desc[UR4][R2.64] ;  /* 0x0000000402027981 */ /* 0x0020e2000c1e1900 */
[----:B--2---:R-:W-:-:S04]  /*0070*/  IABS R9, R11 ;  /* 0x0000000b00097213 */ /* 0x004fc80000000000 */
[----:B------:R-:W1:Y:S08]  /*0080*/  I2F.RP R6, R9 ;  /* 0x0000000900067306 */ /* 0x000e700000209400 */
[----:B-1----:R-:W1:Y:S02]  /*0090*/  MUFU.RCP R6, R6 ;  /* 0x0000000600067308 */ /* 0x002e640000001000 */
[----:B-1----:R-:W-:-:S06]  /*00a0*/  VIADD R4, R6, 0xffffffe ;  /* 0x0ffffffe06047836 */ /* 0x002fcc0000000000 */
[----:B------:R1:W2:Y:S02]  /*00b0*/  F2I.FTZ.U32.TRUNC.NTZ R5, R4 ;  /* 0x0000000400057305 */ /* 0x0002a4000021f000 */
[----:B-1----:R-:W-:Y:S02]  /*00c0*/  HFMA2 R4, -RZ, RZ, 0, 0 ;  /* 0x00000000ff047431 */ /* 0x002fe400000001ff */
[----:B--2---:R-:W-:-:S04]  /*00d0*/  IMAD.MOV R8, RZ, RZ, -R5 ;  /* 0x000000ffff087224 */ /* 0x004fc800078e0a05 */
[----:B0-----:R-:W-:-:S04]  /*00e0*/  IMAD R3, R8, R9, RZ ;  /* 0x0000000908037224 */ /* 0x001fc800078e02ff */
[----:B------:R-:W-:-:S04]  /*00f0*/  IMAD.HI.U32 R5, R5, R3, R4 ;  /* 0x0000000305057227 */ /* 0x000fc800078e0004 */
[----:B---3--:R-:W-:-:S05]  /*0100*/  IMAD R0, R2, 0x64, RZ ;  /* 0x0000006402007824 */ /* 0x008fca00078e02ff */
[----:B------:R-:W-:Y:S02]  /*0110*/  IABS R2, R0 ;  /* 0x0000000000027213 */ /* 0x000fe40000000000 */
[----:B------:R-:W-:-:S03]  /*0120*/  LOP3.LUT R0, R0, R11, RZ, 0x3c, !PT ;  /* 0x0000000b00007212 */ /* 0x000fc600078e3cff */
[----:B------:R-:W-:Y:S01]  /*0130*/  IMAD.HI.U32 R5, R5, R2, RZ ;  /* 0x0000000205057227 */ /* 0x000fe200078e00ff */
[----:B------:R-:W-:-:S03]  /*0140*/  ISETP.GE.AND P1, PT, R0, RZ, PT ;  /* 0x000000ff0000720c */ /* 0x000fc60003f26270 */
[----:B------:R-:W-:-:S04]  /*0150*/  IMAD.MOV R3, RZ, RZ, -R5 ;  /* 0x000000ffff037224 */ /* 0x000fc800078e0a05 */
[C---:B------:R-:W-:Y:S02]  /*0160*/  IMAD R4, R9.reuse, R3, R2 ;  /* 0x0000000309047224 */ /* 0x040fe400078e0202 */
[----:B------:R-:W0:Y:S03]  /*0170*/  LDC.64 R2, c[0x0][0x388] ;  /* 0x0000e200ff027b82 */ /* 0x000e260000000a00 */
[----:B------:R-:W-:-:S13]  /*0180*/  ISETP.GT.U32.AND P2, PT, R9, R4, PT ;  /* 0x000000040900720c */ /* 0x000fda0003f44070 */
[-C--:B------:R-:W-:Y:S01]  /*0190*/  @!P2 IADD3 R4, PT, PT, R4, -R9.reuse, RZ ;  /* 0x800000090404a210 */ /* 0x080fe20007ffe0ff */
[----:B------:R-:W-:Y:S01]  /*01a0*/  @!P2 VIADD R5, R5, 0x1 ;  /* 0x000000010505a836 */ /* 0x000fe20000000000 */
[----:B------:R-:W-:Y:S02]  /*01b0*/  ISETP.NE.AND P2, PT, R11, RZ, PT ;  /* 0x000000ff0b00720c */ /* 0x000fe40003f45270 */
[----:B------:R-:W-:Y:S01]  /*01c0*/  ISETP.GE.U32.AND P0, PT, R4, R9, PT ;  /* 0x000000090400720c */ /* 0x000fe20003f06070 */
[----:B0-----:R-:W-:-:S12]  /*01d0*/  IMAD.WIDE.U32 R2, R7, 0x4, R2 ;  /* 0x0000000407027825 */ /* 0x001fd800078e0002 */
[----:B------:R-:W-:-:S04]  /*01e0*/  @P0 IADD3 R5, PT, PT, R5, 0x1, RZ ;  /* 0x0000000105050810 */ /* 0x000fc80007ffe0ff */
[----:B------:R-:W-:Y:S02]  /*01f0*/  @!P1 IADD3 R5, PT, PT, -R5, RZ, RZ ;  /* 0x000000ff05059210 */ /* 0x000fe40007ffe1ff */
[----:B------:R-:W-:-:S05]  /*0200*/  @!P2 LOP3.LUT R5, RZ, R11, RZ, 0x33, !PT ;  /* 0x0000000bff05a212 */ /* 0x000fca00078e33ff */
[----:B------:R-:W-:Y:S01]  /*0210*/  STG.E desc[UR4][R2.64], R5 ;  /* 0x0000000502007986 */ /* 0x000fe2000c101904 */
[----:B------:R-:W-:Y:S05]  /*0220*/  EXIT ;  /* 0x000000000000794d */ /* 0x000fea0003800000 */
.L_x_0:
[----:B------:R-:W-:-:S00]  /*0230*/  BRA `(.L_x_0) ;  /* 0xfffffffc00fc7947 */ /* 0x000fc0000383ffff */
[----:B------:R-:W-:-:S00]  /*0240*/  NOP ;  /* 0x0000000000007918 */ /* 0x000fc00000000000 */
        /* <DEDUP_REMOVED lines=11> */
.L_x_2:


//--------------------- .text._Z6arraddPiS_S_i    --------------------------
	.section	.text._Z6arraddPiS_S_i,"ax",@progbits
	.align	128
        .global         _Z6arraddPiS_S_i
        .type           _Z6arraddPiS_S_i,@function
        .size           _Z6arraddPiS_S_i,(.L_x_3 - _Z6arraddPiS_S_i)
        .other          _Z6arraddPiS_S_i,@"STO_CUDA_ENTRY STV_DEFAULT"
_Z6arraddPiS_S_i:
.text._Z6arraddPiS_S_i:
[----:B------:R-:W-:Y:S01]  /*0000*/  LDC R1, c[0x0][0x37c] ;  /* 0x0000df00ff017b82 */ /* 0x000fe20000000800 */
[----:B------:R-:W0:Y:S07]  /*0010*/  S2R R9, SR_TID.X ;  /* 0x0000000000097919 */ /* 0x000e2e0000002100 */
[----:B------:R-:W0:Y:S01]  /*0020*/  LDC.64 R2, c[0x0][0x380] ;  /* 0x0000e000ff027b82 */ /* 0x000e220000000a00 */
[----:B------:R-:W1:Y:S07]  /*0030*/  LDCU.64 UR4, c[0x0][0x358] ;  /* 0x00006b00ff0477ac */ /* 0x000e6e0008000a00 */
[----:B------:R-:W2:Y:S08]  /*0040*/  LDC.64 R4, c[0x0][0x388] ;  /* 0x0000e200ff047b82 */ /* 0x000eb00000000a00 */
[----:B------:R-:W3:Y:S01]  /*0050*/  LDC.64 R6, c[0x0][0x390] ;  /* 0x0000e400ff067b82 */ /* 0x000ee20000000a00 */
[----:B0-----:R-:W-:-:S04]  /*0060*/  IMAD.WIDE.U32 R2, R9, 0x4, R2 ;  /* 0x0000000409027825 */ /* 0x001fc800078e0002 */
[C---:B--2---:R-:W-:Y:S02]  /*0070*/  IMAD.WIDE.U32 R4, R9.reuse, 0x4, R4 ;  /* 0x0000000409047825 */ /* 0x044fe400078e0004 */
[----:B-1----:R-:W2:Y:S04]  /*0080*/  LDG.E R2, desc[UR4][R2.64] ;  /* 0x0000000402027981 */ /* 0x002ea8000c1e1900 */
[----:B------:R-:W2:Y:S01]  /*0090*/  LDG.E R5, desc[UR4][R4.64] ;  /* 0x0000000404057981 */ /* 0x000ea2000c1e1900 */
[----:B---3--:R-:W-:Y:S01]  /*00a0*/  IMAD.WIDE.U32 R6, R9, 0x4, R6 ;  /* 0x0000000409067825 */ /* 0x008fe200078e0006 */
[----:B--2---:R-:W-:-:S05]  /*00b0*/  IADD3 R9, PT, PT, R2, R5, RZ ;  /* 0x0000000502097210 */ /* 0x004fca0007ffe0ff */
[----:B------:R-:W-:Y:S01]  /*00c0*/  STG.E desc[UR4][R6.64], R9 ;  /* 0x0000000906007986 */ /* 0x000fe2000c101904 */
[----:B------:R-:W-:Y:S05]  /*00d0*/  EXIT ;  /* 0x000000000000794d */ /* 0x000fea0003800000 */
.L_x_1:
        /* <DEDUP_REMOVED lines=10> */
.L_x_3:


//--------------------- .nv.shared.reserved.0     --------------------------
	.section	.nv.shared.reserved.0,"aw",@nobits
	.weak		__nv_reservedSMEM_offset_0_alias
	.size		__nv_reservedSMEM_offset_0_alias, 0, 64
	.other		__nv_reservedSMEM_offset_0_alias,@"STO_CUDA_RESERVED_SHARED STV_DEFAULT"
__nv_reservedSMEM_offset_0_alias:
	.zero		0
	.zero		64


//--------------------- .nv.constant0._Z7additemPiS_i --------------------------
	.section	.nv.constant0._Z7additemPiS_i,"a",@progbits
	.sectionflags	@""
	.align	4
.nv.constant0._Z7additemPiS_i:
	.zero		916


//--------------------- .nv.constant0._Z6arraddPiS_S_i --------------------------
	.section	.nv.constant0._Z6arraddPiS_S_i,"a",@progbits
	.sectionflags	@""
	.align	4
.nv.constant0._Z6arraddPiS_S_i:
	.zero		924


//--------------------- SYMBOLS --------------------------

	.type		.nv.reservedSmem.offset0,@object
	.size		.nv.reservedSmem.offset0,0x4
